//
// Generated by NVIDIA NVVM Compiler
//
// Compiler Build ID: CL-36424714
// Cuda compilation tools, release 13.0, V13.0.88
// Based on NVVM 20.0.0
//

.version 9.0
.target sm_100
.address_size 64

	// .globl	_Z9cipherDESPSt4pairIyyES1_PyS2_S2_PiS3_S3_S3_S3_S3_S3_S2_S2_
.extern .func  (.param .b32 func_retval0) vprintf
(
	.param .b64 vprintf_param_0,
	.param .b64 vprintf_param_1
)
;
.global .align 1 .b8 $str[29] = {104, 101, 108, 108, 111, 111, 111, 111, 111, 111, 111, 111, 111, 111, 111, 111, 111, 111, 32, 116, 104, 101, 114, 101, 32, 37, 105, 10};

.visible .entry _Z9cipherDESPSt4pairIyyES1_PyS2_S2_PiS3_S3_S3_S3_S3_S3_S2_S2_(
	.param .u64 .ptr .align 1 _Z9cipherDESPSt4pairIyyES1_PyS2_S2_PiS3_S3_S3_S3_S3_S3_S2_S2__param_0,
	.param .u64 .ptr .align 1 _Z9cipherDESPSt4pairIyyES1_PyS2_S2_PiS3_S3_S3_S3_S3_S3_S2_S2__param_1,
	.param .u64 .ptr .align 1 _Z9cipherDESPSt4pairIyyES1_PyS2_S2_PiS3_S3_S3_S3_S3_S3_S2_S2__param_2,
	.param .u64 .ptr .align 1 _Z9cipherDESPSt4pairIyyES1_PyS2_S2_PiS3_S3_S3_S3_S3_S3_S2_S2__param_3,
	.param .u64 .ptr .align 1 _Z9cipherDESPSt4pairIyyES1_PyS2_S2_PiS3_S3_S3_S3_S3_S3_S2_S2__param_4,
	.param .u64 .ptr .align 1 _Z9cipherDESPSt4pairIyyES1_PyS2_S2_PiS3_S3_S3_S3_S3_S3_S2_S2__param_5,
	.param .u64 .ptr .align 1 _Z9cipherDESPSt4pairIyyES1_PyS2_S2_PiS3_S3_S3_S3_S3_S3_S2_S2__param_6,
	.param .u64 .ptr .align 1 _Z9cipherDESPSt4pairIyyES1_PyS2_S2_PiS3_S3_S3_S3_S3_S3_S2_S2__param_7,
	.param .u64 .ptr .align 1 _Z9cipherDESPSt4pairIyyES1_PyS2_S2_PiS3_S3_S3_S3_S3_S3_S2_S2__param_8,
	.param .u64 .ptr .align 1 _Z9cipherDESPSt4pairIyyES1_PyS2_S2_PiS3_S3_S3_S3_S3_S3_S2_S2__param_9,
	.param .u64 .ptr .align 1 _Z9cipherDESPSt4pairIyyES1_PyS2_S2_PiS3_S3_S3_S3_S3_S3_S2_S2__param_10,
	.param .u64 .ptr .align 1 _Z9cipherDESPSt4pairIyyES1_PyS2_S2_PiS3_S3_S3_S3_S3_S3_S2_S2__param_11,
	.param .u64 .ptr .align 1 _Z9cipherDESPSt4pairIyyES1_PyS2_S2_PiS3_S3_S3_S3_S3_S3_S2_S2__param_12,
	.param .u64 .ptr .align 1 _Z9cipherDESPSt4pairIyyES1_PyS2_S2_PiS3_S3_S3_S3_S3_S3_S2_S2__param_13
)
{
	.local .align 8 .b8 	__local_depot0[8];
	.reg .b64 	%SP;
	.reg .b64 	%SPL;
	.reg .b32 	%r<4>;
	.reg .b64 	%rd<7>;

	mov.u64 	%SPL, __local_depot0;
	cvta.local.u64 	%SP, %SPL;
	ld.param.u64 	%rd1, [_Z9cipherDESPSt4pairIyyES1_PyS2_S2_PiS3_S3_S3_S3_S3_S3_S2_S2__param_5];
	cvta.to.global.u64 	%rd2, %rd1;
	add.u64 	%rd3, %SP, 0;
	add.u64 	%rd4, %SPL, 0;
	ld.global.u32 	%r1, [%rd2+40];
	st.local.u32 	[%rd4], %r1;
	mov.u64 	%rd5, $str;
	cvta.global.u64 	%rd6, %rd5;
	{ // callseq 0, 0
	.param .b64 param0;
	st.param.b64 	[param0], %rd6;
	.param .b64 param1;
	st.param.b64 	[param1], %rd3;
	.param .b32 retval0;
	call.uni (retval0), 
	vprintf, 
	(
	param0, 
	param1
	);
	ld.param.b32 	%r2, [retval0];
	} // callseq 0
	ret;

}


// ===== COMPILED SASS (sm_100) =====

	.target	sm_100

	.elftype	@"ET_EXEC"


//--------------------- .note.nv.tkinfo           --------------------------
	.section	.note.nv.tkinfo,"",@"SHT_NOTE"
	.sectionflags	@"SHF_NOTE_NV_TKINFO"
	.tkinfo
        /*0018*/ 	.word	0x00000002
        /*0030*/ 	.string	""
        /*0030*/ 	.string	"ptxas"
        /*0030*/ 	.string	"Cuda compilation tools, release 13.0, V13.0.88"
        /*0030*/ 	.string	"Build cuda_13.0.r13.0/compiler.36424714_0"
        /*0030*/ 	.string	"-arch sm_100 -m 64 "



//--------------------- .note.nv.cuinfo           --------------------------
	.section	.note.nv.cuinfo,"",@"SHT_NOTE"
	.sectionflags	@"SHF_NOTE_NV_CUINFO"
        /*0018*/ 	.short	0x0002
        /*001a*/ 	.short	0x0064
        /*001c*/ 	.short	0x0082
	.zero		2


//--------------------- .nv.info                  --------------------------
	.section	.nv.info,"",@"SHT_CUDA_INFO"
	.align	4


	//----- nvinfo : EIATTR_REGCOUNT
	.align		4
        /*0000*/ 	.byte	0x04, 0x2f
        /*0002*/ 	.short	(.L_2 - .L_1)
	.align		4
.L_1:
        /*0004*/ 	.word	index@(_Z9cipherDESPSt4pairIyyES1_PyS2_S2_PiS3_S3_S3_S3_S3_S3_S2_S2_)
        /*0008*/ 	.word	0x00000018


	//----- nvinfo : EIATTR_FRAME_SIZE
	.align		4
.L_2:
        /*000c*/ 	.byte	0x04, 0x11
        /*000e*/ 	.short	(.L_4 - .L_3)
	.align		4
.L_3:
        /*0010*/ 	.word	index@(_Z9cipherDESPSt4pairIyyES1_PyS2_S2_PiS3_S3_S3_S3_S3_S3_S2_S2_)
        /*0014*/ 	.word	0x00000008


	//----- nvinfo : EIATTR_MIN_STACK_SIZE
	.align		4
.L_4:
        /*0018*/ 	.byte	0x04, 0x12
        /*001a*/ 	.short	(.L_6 - .L_5)
	.align		4
.L_5:
        /*001c*/ 	.word	index@(_Z9cipherDESPSt4pairIyyES1_PyS2_S2_PiS3_S3_S3_S3_S3_S3_S2_S2_)
        /*0020*/ 	.word	0x00000008
.L_6:


//--------------------- .nv.compat                --------------------------
	.section	.nv.compat,"",@"SHT_CUDA_COMPAT_INFO"
	.align	4
        /*0000*/ 	.byte	0x02, 0x09, 0x00, 0x00, 0x02, 0x02, 0x01, 0x00, 0x02, 0x05, 0x05, 0x00, 0x03, 0x07, 0x01, 0x01
        /*0010*/ 	.byte	0x02, 0x03, 0x00, 0x00, 0x02, 0x06, 0x01, 0x00, 0x04, 0x0b, 0x08, 0x00, 0x09, 0x00, 0x00, 0x00
        /*0020*/ 	.byte	0x00, 0x00, 0x00, 0x00


//--------------------- .nv.info._Z9cipherDESPSt4pairIyyES1_PyS2_S2_PiS3_S3_S3_S3_S3_S3_S2_S2_ --------------------------
	.section	.nv.info._Z9cipherDESPSt4pairIyyES1_PyS2_S2_PiS3_S3_S3_S3_S3_S3_S2_S2_,"",@"SHT_CUDA_INFO"
	.sectionflags	@""
	.align	4


	//----- nvinfo : EIATTR_CUDA_API_VERSION
	.align		4
        /*0000*/ 	.byte	0x04, 0x37
        /*0002*/ 	.short	(.L_8 - .L_7)
.L_7:
        /*0004*/ 	.word	0x00000082


	//----- nvinfo : EIATTR_KPARAM_INFO
	.align		4
.L_8:
        /*0008*/ 	.byte	0x04, 0x17
        /*000a*/ 	.short	(.L_10 - .L_9)
.L_9:
        /*000c*/ 	.word	0x00000000
        /*0010*/ 	.short	0x000d
        /*0012*/ 	.short	0x0068
        /*0014*/ 	.byte	0x00, 0xf5, 0x21, 0x00


	//----- nvinfo : EIATTR_KPARAM_INFO
	.align		4
.L_10:
        /*0018*/ 	.byte	0x04, 0x17
        /*001a*/ 	.short	(.L_12 - .L_11)
.L_11:
        /*001c*/ 	.word	0x00000000
        /*0020*/ 	.short	0x000c
        /*0022*/ 	.short	0x0060
        /*0024*/ 	.byte	0x00, 0xf5, 0x21, 0x00


	//----- nvinfo : EIATTR_KPARAM_INFO
	.align		4
.L_12:
        /*0028*/ 	.byte	0x04, 0x17
        /*002a*/ 	.short	(.L_14 - .L_13)
.L_13:
        /*002c*/ 	.word	0x00000000
        /*0030*/ 	.short	0x000b
        /*0032*/ 	.short	0x0058
        /*0034*/ 	.byte	0x00, 0xf5, 0x21, 0x00


	//----- nvinfo : EIATTR_KPARAM_INFO
	.align		4
.L_14:
        /*0038*/ 	.byte	0x04, 0x17
        /*003a*/ 	.short	(.L_16 - .L_15)
.L_15:
        /*003c*/ 	.word	0x00000000
        /*0040*/ 	.short	0x000a
        /*0042*/ 	.short	0x0050
        /*0044*/ 	.byte	0x00, 0xf5, 0x21, 0x00


	//----- nvinfo : EIATTR_KPARAM_INFO
	.align		4
.L_16:
        /*0048*/ 	.byte	0x04, 0x17
        /*004a*/ 	.short	(.L_18 - .L_17)
.L_17:
        /*004c*/ 	.word	0x00000000
        /*0050*/ 	.short	0x0009
        /*0052*/ 	.short	0x0048
        /*0054*/ 	.byte	0x00, 0xf5, 0x21, 0x00


	//----- nvinfo : EIATTR_KPARAM_INFO
	.align		4
.L_18:
        /*0058*/ 	.byte	0x04, 0x17
        /*005a*/ 	.short	(.L_20 - .L_19)
.L_19:
        /*005c*/ 	.word	0x00000000
        /*0060*/ 	.short	0x0008
        /*0062*/ 	.short	0x0040
        /*0064*/ 	.byte	0x00, 0xf5, 0x21, 0x00


	//----- nvinfo : EIATTR_KPARAM_INFO
	.align		4
.L_20:
        /*0068*/ 	.byte	0x04, 0x17
        /*006a*/ 	.short	(.L_22 - .L_21)
.L_21:
        /*006c*/ 	.word	0x00000000
        /*0070*/ 	.short	0x0007
        /*0072*/ 	.short	0x0038
        /*0074*/ 	.byte	0x00, 0xf5, 0x21, 0x00


	//----- nvinfo : EIATTR_KPARAM_INFO
	.align		4
.L_22:
        /*0078*/ 	.byte	0x04, 0x17
        /*007a*/ 	.short	(.L_24 - .L_23)
.L_23:
        /*007c*/ 	.word	0x00000000
        /*0080*/ 	.short	0x0006
        /*0082*/ 	.short	0x0030
        /*0084*/ 	.byte	0x00, 0xf5, 0x21, 0x00


	//----- nvinfo : EIATTR_KPARAM_INFO
	.align		4
.L_24:
        /*0088*/ 	.byte	0x04, 0x17
        /*008a*/ 	.short	(.L_26 - .L_25)
.L_25:
        /*008c*/ 	.word	0x00000000
        /*0090*/ 	.short	0x0005
        /*0092*/ 	.short	0x0028
        /*0094*/ 	.byte	0x00, 0xf5, 0x21, 0x00


	//----- nvinfo : EIATTR_KPARAM_INFO
	.align		4
.L_26:
        /*0098*/ 	.byte	0x04, 0x17
        /*009a*/ 	.short	(.L_28 - .L_27)
.L_27:
        /*009c*/ 	.word	0x00000000
        /*00a0*/ 	.short	0x0004
        /*00a2*/ 	.short	0x0020
        /*00a4*/ 	.byte	0x00, 0xf5, 0x21, 0x00


	//----- nvinfo : EIATTR_KPARAM_INFO
	.align		4
.L_28:
        /*00a8*/ 	.byte	0x04, 0x17
        /*00aa*/ 	.short	(.L_30 - .L_29)
.L_29:
        /*00ac*/ 	.word	0x00000000
        /*00b0*/ 	.short	0x0003
        /*00b2*/ 	.short	0x0018
        /*00b4*/ 	.byte	0x00, 0xf5, 0x21, 0x00


	//----- nvinfo : EIATTR_KPARAM_INFO
	.align		4
.L_30:
        /*00b8*/ 	.byte	0x04, 0x17
        /*00ba*/ 	.short	(.L_32 - .L_31)
.L_31:
        /*00bc*/ 	.word	0x00000000
        /*00c0*/ 	.short	0x0002
        /*00c2*/ 	.short	0x0010
        /*00c4*/ 	.byte	0x00, 0xf5, 0x21, 0x00


	//----- nvinfo : EIATTR_KPARAM_INFO
	.align		4
.L_32:
        /*00c8*/ 	.byte	0x04, 0x17
        /*00ca*/ 	.short	(.L_34 - .L_33)
.L_33:
        /*00cc*/ 	.word	0x00000000
        /*00d0*/ 	.short	0x0001
        /*00d2*/ 	.short	0x0008
        /*00d4*/ 	.byte	0x00, 0xf5, 0x21, 0x00


	//----- nvinfo : EIATTR_KPARAM_INFO
	.align		4
.L_34:
        /*00d8*/ 	.byte	0x04, 0x17
        /*00da*/ 	.short	(.L_36 - .L_35)
.L_35:
        /*00dc*/ 	.word	0x00000000
        /*00e0*/ 	.short	0x0000
        /*00e2*/ 	.short	0x0000
        /*00e4*/ 	.byte	0x00, 0xf5, 0x21, 0x00


	//----- nvinfo : EIATTR_SPARSE_MMA_MASK
	.align		4
.L_36:
        /*00e8*/ 	.byte	0x03, 0x50
        /*00ea*/ 	.short	0x0000


	//----- nvinfo : EIATTR_MAXREG_COUNT
	.align		4
        /*00ec*/ 	.byte	0x03, 0x1b
        /*00ee*/ 	.short	0x00ff


	//----- nvinfo : EIATTR_EXTERNS
	.align		4
        /*00f0*/ 	.byte	0x04, 0x0f
        /*00f2*/ 	.short	(.L_38 - .L_37)


	//   ....[0]....
	.align		4
.L_37:
        /*00f4*/ 	.word	index@(vprintf)


	//----- nvinfo : EIATTR_MERCURY_ISA_VERSION
	.align		4
.L_38:
        /*00f8*/ 	.byte	0x03, 0x5f
        /*00fa*/ 	.short	0x0101


	//----- nvinfo : EIATTR_VRC_CTA_INIT_COUNT
	.align		4
        /*00fc*/ 	.byte	0x02, 0x4a
	.zero		1
	.zero		1


	//----- nvinfo : EIATTR_SYSCALL_OFFSETS
	.align		4
        /*0100*/ 	.byte	0x04, 0x46
        /*0102*/ 	.short	(.L_40 - .L_39)


	//   ....[0]....
.L_39:
        /*0104*/ 	.word	0x00000100


	//----- nvinfo : EIATTR_EXIT_INSTR_OFFSETS
	.align		4
.L_40:
        /*0108*/ 	.byte	0x04, 0x1c
        /*010a*/ 	.short	(.L_42 - .L_41)


	//   ....[0]....
.L_41:
        /*010c*/ 	.word	0x00000110


	//----- nvinfo : EIATTR_CBANK_PARAM_SIZE
	.align		4
.L_42:
        /*0110*/ 	.byte	0x03, 0x19
        /*0112*/ 	.short	0x0070


	//----- nvinfo : EIATTR_PARAM_CBANK
	.align		4
        /*0114*/ 	.byte	0x04, 0x0a
        /*0116*/ 	.short	(.L_44 - .L_43)
	.align		4
.L_43:
        /*0118*/ 	.word	index@(.nv.constant0._Z9cipherDESPSt4pairIyyES1_PyS2_S2_PiS3_S3_S3_S3_S3_S3_S2_S2_)
        /*011c*/ 	.short	0x0380
        /*011e*/ 	.short	0x0070


	//----- nvinfo : EIATTR_SW_WAR
	.align		4
.L_44:
        /*0120*/ 	.byte	0x04, 0x36
        /*0122*/ 	.short	(.L_46 - .L_45)
.L_45:
        /*0124*/ 	.word	0x00000008
.L_46:


//--------------------- .nv.callgraph             --------------------------
	.section	.nv.callgraph,"",@"SHT_CUDA_CALLGRAPH"
	.align	4
	.sectionentsize	8
	.align		4
        /*0000*/ 	.word	0x00000000
	.align		4
        /*0004*/ 	.word	0xffffffff
	.align		4
        /*0008*/ 	.word	index@(_Z9cipherDESPSt4pairIyyES1_PyS2_S2_PiS3_S3_S3_S3_S3_S3_S2_S2_)
	.align		4
        /*000c*/ 	.word	index@(vprintf)
	.align		4
        /*0010*/ 	.word	0x00000000
	.align		4
        /*0014*/ 	.word	0xfffffffe
	.align		4
        /*0018*/ 	.word	0x00000000
	.align		4
        /*001c*/ 	.word	0xfffffffd
	.align		4
        /*0020*/ 	.word	0x00000000
	.align		4
        /*0024*/ 	.word	0xfffffffc


//--------------------- .nv.constant4             --------------------------
	.section	.nv.constant4,"a",@progbits
	.align	8
	.align		8
.nv.constant4:
        /*0000*/ 	.dword	vprintf
	.align		8
        /*0008*/ 	.dword	$str


//--------------------- .text._Z9cipherDESPSt4pairIyyES1_PyS2_S2_PiS3_S3_S3_S3_S3_S3_S2_S2_ --------------------------
	.section	.text._Z9cipherDESPSt4pairIyyES1_PyS2_S2_PiS3_S3_S3_S3_S3_S3_S2_S2_,"ax",@progbits
	.align	128
        .global         _Z9cipherDESPSt4pairIyyES1_PyS2_S2_PiS3_S3_S3_S3_S3_S3_S2_S2_
        .type           _Z9cipherDESPSt4pairIyyES1_PyS2_S2_PiS3_S3_S3_S3_S3_S3_S2_S2_,@function
        .size           _Z9cipherDESPSt4pairIyyES1_PyS2_S2_PiS3_S3_S3_S3_S3_S3_S2_S2_,(.L_x_2 - _Z9cipherDESPSt4pairIyyES1_PyS2_S2_PiS3_S3_S3_S3_S3_S3_S2_S2_)
        .other          _Z9cipherDESPSt4pairIyyES1_PyS2_S2_PiS3_S3_S3_S3_S3_S3_S2_S2_,@"STO_CUDA_ENTRY STV_DEFAULT"
_Z9cipherDESPSt4pairIyyES1_PyS2_S2_PiS3_S3_S3_S3_S3_S3_S2_S2_:
.text._Z9cipherDESPSt4pairIyyES1_PyS2_S2_PiS3_S3_S3_S3_S3_S3_S2_S2_:
[----:B------:R-:W0:Y:S08]  /*0000*/  LDC R1, c[0x0][0x37c] ;  /* 0x0000df00ff017b82 */ /* 0x000e300000000800 */
[----:B------:R-:W1:Y:S01]  /*0010*/  LDC.64 R8, c[0x0][0x3a8] ;  /* 0x0000ea00ff087b82 */ /* 0x000e620000000a00 */
[----:B------:R-:W1:Y:S01]  /*0020*/  LDCU.64 UR4, c[0x0][0x358] ;  /* 0x00006b00ff0477ac */ /* 0x000e620008000a00 */
[----:B0-----:R-:W-:Y:S01]  /*0030*/  VIADD R1, R1, 0xfffffff8 ;  /* 0xfffffff801017836 */ /* 0x001fe20000000000 */
[----:B------:R-:W0:Y:S01]  /*0040*/  LDCU.64 UR6, c[0x4][0x8] ;  /* 0x01000100ff0677ac */ /* 0x000e220008000a00 */
[----:B-1----:R-:W2:Y:S01]  /*0050*/  LDG.E R0, desc[UR4][R8.64+0x28] ;  /* 0x0000280408007981 */ /* 0x002ea2000c1e1900 */
[----:B------:R-:W-:Y:S01]  /*0060*/  MOV R2, 0x0 ;  /* 0x0000000000027802 */ /* 0x000fe20000000f00 */
[----:B------:R-:W1:Y:S01]  /*0070*/  LDCU UR4, c[0x0][0x2f8] ;  /* 0x00005f00ff0477ac */ /* 0x000e620008000800 */
[----:B0-----:R-:W-:Y:S01]  /*0080*/  IMAD.U32 R4, RZ, RZ, UR6 ;  /* 0x00000006ff047e24 */ /* 0x001fe2000f8e00ff */
[----:B------:R-:W-:Y:S01]  /*0090*/  MOV R5, UR7 ;  /* 0x0000000700057c02 */ /* 0x000fe20008000f00 */
[----:B------:R-:W0:Y:S02]  /*00a0*/  LDCU UR5, c[0x0][0x2fc] ;  /* 0x00005f80ff0577ac */ /* 0x000e240008000800 */
[----:B------:R-:W3:Y:S01]  /*00b0*/  LDC.64 R2, c[0x4][R2] ;  /* 0x0100000002027b82 */ /* 0x000ee20000000a00 */
[----:B-1----:R-:W-:-:S05]  /*00c0*/  IADD3 R6, P0, PT, R1, UR4, RZ ;  /* 0x0000000401067c10 */ /* 0x002fca000ff1e0ff */
[----:B0-----:R-:W-:Y:S01]  /*00d0*/  IMAD.X R7, RZ, RZ, UR5, P0 ;  /* 0x00000005ff077e24 */ /* 0x001fe200080e06ff */
[----:B--23--:R0:W-:Y:S07]  /*00e0*/  STL [R1], R0 ;  /* 0x0000000001007387 */ /* 0x00c1ee0000100800 */
[----:B------:R-:W-:-:S07]  /*00f0*/  LEPC R20, `(.L_x_0) ;  /* 0x000000001014794e */ /* 0x000fce0000000000 */
[----:B0-----:R-:W-:Y:S05]  /*0100*/  CALL.ABS.NOINC R2 ;  /* 0x0000000002007343 */ /* 0x001fea0003c00000 */
.L_x_0:
[----:B------:R-:W-:Y:S05]  /*0110*/  EXIT ;  /* 0x000000000000794d */ /* 0x000fea0003800000 */
.L_x_1:
[----:B------:R-:W-:-:S00]  /*0120*/  BRA `(.L_x_1) ;  /* 0xfffffffc00fc7947 */ /* 0x000fc0000383ffff */
[----:B------:R-:W-:-:S00]  /*0130*/  NOP ;  /* 0x0000000000007918 */ /* 0x000fc00000000000 */
        /* <DEDUP_REMOVED lines=12> */
.L_x_2:


//--------------------- .nv.global.init           --------------------------
	.section	.nv.global.init,"aw",@progbits
.nv.global.init:
	.type		$str,@object
	.size		$str,(.L_0 - $str)
$str:
        /*0000*/ 	.byte	0x68, 0x65, 0x6c, 0x6c, 0x6f, 0x6f, 0x6f, 0x6f, 0x6f, 0x6f, 0x6f, 0x6f, 0x6f, 0x6f, 0x6f, 0x6f
        /*0010*/ 	.byte	0x6f, 0x6f, 0x20, 0x74, 0x68, 0x65, 0x72, 0x65, 0x20, 0x25, 0x69, 0x0a, 0x00
.L_0:


//--------------------- .nv.shared.reserved.0     --------------------------
	.section	.nv.shared.reserved.0,"aw",@nobits
	.weak		__nv_reservedSMEM_offset_0_alias
	.size		__nv_reservedSMEM_offset_0_alias, 0, 64
	.other		__nv_reservedSMEM_offset_0_alias,@"STO_CUDA_RESERVED_SHARED STV_DEFAULT"
__nv_reservedSMEM_offset_0_alias:
	.zero		0
	.zero		64


//--------------------- .nv.constant0._Z9cipherDESPSt4pairIyyES1_PyS2_S2_PiS3_S3_S3_S3_S3_S3_S2_S2_ --------------------------
	.section	.nv.constant0._Z9cipherDESPSt4pairIyyES1_PyS2_S2_PiS3_S3_S3_S3_S3_S3_S2_S2_,"a",@progbits
	.sectionflags	@""
	.align	4
.nv.constant0._Z9cipherDESPSt4pairIyyES1_PyS2_S2_PiS3_S3_S3_S3_S3_S3_S2_S2_:
	.zero		1008


//--------------------- SYMBOLS --------------------------

	.type		.nv.reservedSmem.offset0,@object
	.size		.nv.reservedSmem.offset0,0x4
	.type		vprintf,@function
